//
// Generated by NVIDIA NVVM Compiler
//
// Compiler Build ID: CL-36424714
// Cuda compilation tools, release 13.0, V13.0.88
// Based on NVVM 20.0.0
//

.version 9.0
.target sm_100
.address_size 64

	// .globl	_Z29amplitude_encode_paged_kernelPKdPP7double2mmmmjd

.visible .entry _Z29amplitude_encode_paged_kernelPKdPP7double2mmmmjd(
	.param .u64 .ptr .align 1 _Z29amplitude_encode_paged_kernelPKdPP7double2mmmmjd_param_0,
	.param .u64 .ptr .align 1 _Z29amplitude_encode_paged_kernelPKdPP7double2mmmmjd_param_1,
	.param .u64 _Z29amplitude_encode_paged_kernelPKdPP7double2mmmmjd_param_2,
	.param .u64 _Z29amplitude_encode_paged_kernelPKdPP7double2mmmmjd_param_3,
	.param .u64 _Z29amplitude_encode_paged_kernelPKdPP7double2mmmmjd_param_4,
	.param .u64 _Z29amplitude_encode_paged_kernelPKdPP7double2mmmmjd_param_5,
	.param .u32 _Z29amplitude_encode_paged_kernelPKdPP7double2mmmmjd_param_6,
	.param .f64 _Z29amplitude_encode_paged_kernelPKdPP7double2mmmmjd_param_7
)
{
	.reg .pred 	%p<5>;
	.reg .b32 	%r<6>;
	.reg .b64 	%rd<34>;
	.reg .b64 	%fd<14>;

	ld.param.u64 	%rd12, [_Z29amplitude_encode_paged_kernelPKdPP7double2mmmmjd_param_0];
	ld.param.u64 	%rd13, [_Z29amplitude_encode_paged_kernelPKdPP7double2mmmmjd_param_1];
	ld.param.u64 	%rd8, [_Z29amplitude_encode_paged_kernelPKdPP7double2mmmmjd_param_2];
	ld.param.u64 	%rd9, [_Z29amplitude_encode_paged_kernelPKdPP7double2mmmmjd_param_3];
	ld.param.u64 	%rd10, [_Z29amplitude_encode_paged_kernelPKdPP7double2mmmmjd_param_4];
	ld.param.u64 	%rd11, [_Z29amplitude_encode_paged_kernelPKdPP7double2mmmmjd_param_5];
	ld.param.u32 	%r2, [_Z29amplitude_encode_paged_kernelPKdPP7double2mmmmjd_param_6];
	ld.param.f64 	%fd6, [_Z29amplitude_encode_paged_kernelPKdPP7double2mmmmjd_param_7];
	cvta.to.global.u64 	%rd1, %rd13;
	cvta.to.global.u64 	%rd2, %rd12;
	mov.u32 	%r3, %ctaid.x;
	mov.u32 	%r4, %ntid.x;
	mov.u32 	%r5, %tid.x;
	mad.lo.s32 	%r1, %r3, %r4, %r5;
	mul.wide.u32 	%rd3, %r1, 2;
	setp.ge.u64 	%p1, %rd3, %rd8;
	@%p1 bra 	$L__BB0_8;
	add.s64 	%rd4, %rd3, 1;
	setp.ge.u64 	%p2, %rd4, %rd8;
	@%p2 bra 	$L__BB0_3;
	mul.wide.u32 	%rd16, %r1, 16;
	add.s64 	%rd17, %rd2, %rd16;
	ld.global.nc.v2.f64 	{%fd12, %fd13}, [%rd17];
	bra.uni 	$L__BB0_4;
$L__BB0_3:
	shl.b64 	%rd14, %rd3, 3;
	add.s64 	%rd15, %rd2, %rd14;
	ld.global.nc.f64 	%fd12, [%rd15];
	mov.f64 	%fd13, 0d0000000000000000;
$L__BB0_4:
	add.s64 	%rd5, %rd10, %rd3;
	add.s64 	%rd6, %rd4, %rd10;
	add.s64 	%rd7, %rd11, -1;
	setp.ge.u64 	%p3, %rd5, %rd9;
	@%p3 bra 	$L__BB0_6;
	shr.u64 	%rd18, %rd5, %r2;
	and.b64  	%rd19, %rd7, %rd5;
	shl.b64 	%rd20, %rd18, 3;
	add.s64 	%rd21, %rd1, %rd20;
	ld.global.nc.u64 	%rd22, [%rd21];
	cvta.to.global.u64 	%rd23, %rd22;
	mul.f64 	%fd8, %fd6, %fd12;
	shl.b64 	%rd24, %rd19, 4;
	add.s64 	%rd25, %rd23, %rd24;
	mov.f64 	%fd9, 0d0000000000000000;
	st.global.v2.f64 	[%rd25], {%fd8, %fd9};
$L__BB0_6:
	setp.ge.u64 	%p4, %rd6, %rd9;
	@%p4 bra 	$L__BB0_8;
	shr.u64 	%rd26, %rd6, %r2;
	and.b64  	%rd27, %rd6, %rd7;
	shl.b64 	%rd28, %rd26, 3;
	add.s64 	%rd29, %rd1, %rd28;
	ld.global.nc.u64 	%rd30, [%rd29];
	cvta.to.global.u64 	%rd31, %rd30;
	mul.f64 	%fd10, %fd6, %fd13;
	shl.b64 	%rd32, %rd27, 4;
	add.s64 	%rd33, %rd31, %rd32;
	mov.f64 	%fd11, 0d0000000000000000;
	st.global.v2.f64 	[%rd33], {%fd10, %fd11};
$L__BB0_8:
	ret;

}
	// .globl	amplitude_encode_batch_paged_kernel
.visible .entry amplitude_encode_batch_paged_kernel(
	.param .u64 .ptr .align 1 amplitude_encode_batch_paged_kernel_param_0,
	.param .u64 .ptr .align 1 amplitude_encode_batch_paged_kernel_param_1,
	.param .u64 .ptr .align 1 amplitude_encode_batch_paged_kernel_param_2,
	.param .u64 amplitude_encode_batch_paged_kernel_param_3,
	.param .u64 amplitude_encode_batch_paged_kernel_param_4,
	.param .u64 amplitude_encode_batch_paged_kernel_param_5,
	.param .u64 amplitude_encode_batch_paged_kernel_param_6,
	.param .u32 amplitude_encode_batch_paged_kernel_param_7
)
{
	.reg .pred 	%p<7>;
	.reg .b32 	%r<15>;
	.reg .b64 	%rd<64>;
	.reg .b64 	%fd<19>;

	ld.param.u64 	%rd20, [amplitude_encode_batch_paged_kernel_param_0];
	ld.param.u64 	%rd25, [amplitude_encode_batch_paged_kernel_param_1];
	ld.param.u64 	%rd22, [amplitude_encode_batch_paged_kernel_param_3];
	ld.param.u64 	%rd24, [amplitude_encode_batch_paged_kernel_param_5];
	ld.param.u64 	%rd26, [amplitude_encode_batch_paged_kernel_param_6];
	ld.param.u32 	%r2, [amplitude_encode_batch_paged_kernel_param_7];
	cvta.to.global.u64 	%rd1, %rd25;
	shr.u64 	%rd2, %rd24, 1;
	mul.lo.s64 	%rd3, %rd2, %rd22;
	mov.u32 	%r3, %nctaid.x;
	mov.u32 	%r4, %ntid.x;
	mul.lo.s32 	%r1, %r3, %r4;
	add.s64 	%rd4, %rd26, -1;
	mov.u32 	%r5, %ctaid.x;
	mov.u32 	%r6, %tid.x;
	mad.lo.s32 	%r7, %r5, %r4, %r6;
	cvt.u64.u32 	%rd61, %r7;
	setp.le.u64 	%p1, %rd3, %rd61;
	@%p1 bra 	$L__BB1_12;
	cvt.u64.u32 	%rd6, %r2;
	cvt.u64.u32 	%rd7, %r1;
	cvt.u32.u64 	%r8, %rd2;
	cvt.u32.u64 	%r13, %rd6;
$L__BB1_2:
	or.b64  	%rd27, %rd61, %rd2;
	and.b64  	%rd28, %rd27, -4294967296;
	setp.ne.s64 	%p2, %rd28, 0;
	@%p2 bra 	$L__BB1_4;
	cvt.u32.u64 	%r9, %rd61;
	div.u32 	%r10, %r9, %r8;
	mul.lo.s32 	%r11, %r10, %r8;
	sub.s32 	%r12, %r9, %r11;
	cvt.u64.u32 	%rd62, %r10;
	cvt.u64.u32 	%rd63, %r12;
	bra.uni 	$L__BB1_5;
$L__BB1_4:
	div.u64 	%rd62, %rd61, %rd2;
	mul.lo.s64 	%rd29, %rd62, %rd2;
	sub.s64 	%rd63, %rd61, %rd29;
$L__BB1_5:
	ld.param.u64 	%rd59, [amplitude_encode_batch_paged_kernel_param_4];
	ld.param.u64 	%rd57, [amplitude_encode_batch_paged_kernel_param_2];
	mul.lo.s64 	%rd15, %rd62, %rd59;
	shl.b64 	%rd16, %rd63, 1;
	cvta.to.global.u64 	%rd30, %rd57;
	shl.b64 	%rd31, %rd62, 3;
	add.s64 	%rd32, %rd30, %rd31;
	ld.global.nc.f64 	%fd1, [%rd32];
	or.b64  	%rd17, %rd16, 1;
	setp.ge.u64 	%p3, %rd17, %rd59;
	mov.f64 	%fd18, 0d0000000000000000;
	@%p3 bra 	$L__BB1_7;
	shl.b64 	%rd37, %rd15, 3;
	add.s64 	%rd38, %rd20, %rd37;
	shl.b64 	%rd39, %rd63, 4;
	add.s64 	%rd36, %rd38, %rd39;
	// begin inline asm
	ld.global.nc.v2.f64 {%fd17,%fd18}, [%rd36];
	// end inline asm
	bra.uni 	$L__BB1_9;
$L__BB1_7:
	ld.param.u64 	%rd60, [amplitude_encode_batch_paged_kernel_param_4];
	setp.ge.u64 	%p4, %rd16, %rd60;
	mov.f64 	%fd17, 0d0000000000000000;
	@%p4 bra 	$L__BB1_9;
	add.s64 	%rd34, %rd16, %rd15;
	shl.b64 	%rd35, %rd34, 3;
	add.s64 	%rd33, %rd20, %rd35;
	// begin inline asm
	ld.global.nc.f64 %fd17, [%rd33];
	// end inline asm
$L__BB1_9:
	ld.param.u64 	%rd58, [amplitude_encode_batch_paged_kernel_param_3];
	mul.lo.s64 	%rd40, %rd62, %rd24;
	mul.f64 	%fd13, %fd1, %fd17;
	mul.f64 	%fd7, %fd1, %fd18;
	add.s64 	%rd41, %rd16, %rd40;
	shr.u64 	%rd42, %rd41, %r13;
	and.b64  	%rd43, %rd41, %rd4;
	shl.b64 	%rd44, %rd42, 3;
	add.s64 	%rd45, %rd1, %rd44;
	ld.global.nc.u64 	%rd46, [%rd45];
	shl.b64 	%rd47, %rd43, 4;
	add.s64 	%rd48, %rd46, %rd47;
	mov.f64 	%fd14, 0d0000000000000000;
	st.v2.f64 	[%rd48], {%fd13, %fd14};
	add.s64 	%rd18, %rd17, %rd40;
	mul.lo.s64 	%rd49, %rd24, %rd58;
	setp.ge.u64 	%p5, %rd18, %rd49;
	@%p5 bra 	$L__BB1_11;
	shr.u64 	%rd50, %rd18, %r13;
	and.b64  	%rd51, %rd18, %rd4;
	shl.b64 	%rd52, %rd50, 3;
	add.s64 	%rd53, %rd1, %rd52;
	ld.global.nc.u64 	%rd54, [%rd53];
	shl.b64 	%rd55, %rd51, 4;
	add.s64 	%rd56, %rd54, %rd55;
	mov.f64 	%fd15, 0d0000000000000000;
	st.v2.f64 	[%rd56], {%fd7, %fd15};
$L__BB1_11:
	add.s64 	%rd61, %rd61, %rd7;
	setp.lt.u64 	%p6, %rd61, %rd3;
	@%p6 bra 	$L__BB1_2;
$L__BB1_12:
	ret;

}


// ===== COMPILED SASS (sm_100) =====

	.target	sm_100

	.elftype	@"ET_EXEC"


//--------------------- .note.nv.tkinfo           --------------------------
	.section	.note.nv.tkinfo,"",@"SHT_NOTE"
	.sectionflags	@"SHF_NOTE_NV_TKINFO"
	.tkinfo
        /*0018*/ 	.word	0x00000002
        /*0030*/ 	.string	""
        /*0030*/ 	.string	"ptxas"
        /*0030*/ 	.string	"Cuda compilation tools, release 13.0, V13.0.88"
        /*0030*/ 	.string	"Build cuda_13.0.r13.0/compiler.36424714_0"
        /*0030*/ 	.string	"-arch sm_100 -m 64 "



//--------------------- .note.nv.cuinfo           --------------------------
	.section	.note.nv.cuinfo,"",@"SHT_NOTE"
	.sectionflags	@"SHF_NOTE_NV_CUINFO"
        /*0018*/ 	.short	0x0002
        /*001a*/ 	.short	0x0064
        /*001c*/ 	.short	0x0082
	.zero		2


//--------------------- .nv.info                  --------------------------
	.section	.nv.info,"",@"SHT_CUDA_INFO"
	.align	4


	//----- nvinfo : EIATTR_REGCOUNT
	.align		4
        /*0000*/ 	.byte	0x04, 0x2f
        /*0002*/ 	.short	(.L_1 - .L_0)
	.align		4
.L_0:
        /*0004*/ 	.word	index@(_Z29amplitude_encode_paged_kernelPKdPP7double2mmmmjd)
        /*0008*/ 	.word	0x00000012


	//----- nvinfo : EIATTR_FRAME_SIZE
	.align		4
.L_1:
        /*000c*/ 	.byte	0x04, 0x11
        /*000e*/ 	.short	(.L_3 - .L_2)
	.align		4
.L_2:
        /*0010*/ 	.word	index@(_Z29amplitude_encode_paged_kernelPKdPP7double2mmmmjd)
        /*0014*/ 	.word	0x00000000


	//----- nvinfo : EIATTR_REGCOUNT
	.align		4
.L_3:
        /*0018*/ 	.byte	0x04, 0x2f
        /*001a*/ 	.short	(.L_5 - .L_4)
	.align		4
.L_4:
        /*001c*/ 	.word	index@(amplitude_encode_batch_paged_kernel)
        /*0020*/ 	.word	0x0000001c


	//----- nvinfo : EIATTR_FRAME_SIZE
	.align		4
.L_5:
        /*0024*/ 	.byte	0x04, 0x11
        /*0026*/ 	.short	(.L_7 - .L_6)
	.align		4
.L_6:
        /*0028*/ 	.word	index@($__internal_0_$__cuda_sm20_div_u64)
        /*002c*/ 	.word	0x00000000


	//----- nvinfo : EIATTR_FRAME_SIZE
	.align		4
.L_7:
        /*0030*/ 	.byte	0x04, 0x11
        /*0032*/ 	.short	(.L_9 - .L_8)
	.align		4
.L_8:
        /*0034*/ 	.word	index@(amplitude_encode_batch_paged_kernel)
        /*0038*/ 	.word	0x00000000


	//----- nvinfo : EIATTR_MIN_STACK_SIZE
	.align		4
.L_9:
        /*003c*/ 	.byte	0x04, 0x12
        /*003e*/ 	.short	(.L_11 - .L_10)
	.align		4
.L_10:
        /*0040*/ 	.word	index@(amplitude_encode_batch_paged_kernel)
        /*0044*/ 	.word	0x00000000


	//----- nvinfo : EIATTR_MIN_STACK_SIZE
	.align		4
.L_11:
        /*0048*/ 	.byte	0x04, 0x12
        /*004a*/ 	.short	(.L_13 - .L_12)
	.align		4
.L_12:
        /*004c*/ 	.word	index@(_Z29amplitude_encode_paged_kernelPKdPP7double2mmmmjd)
        /*0050*/ 	.word	0x00000000
.L_13:


//--------------------- .nv.compat                --------------------------
	.section	.nv.compat,"",@"SHT_CUDA_COMPAT_INFO"
	.align	4
        /*0000*/ 	.byte	0x02, 0x09, 0x00, 0x00, 0x02, 0x02, 0x01, 0x00, 0x02, 0x05, 0x05, 0x00, 0x03, 0x07, 0x01, 0x01
        /*0010*/ 	.byte	0x02, 0x03, 0x00, 0x00, 0x02, 0x06, 0x01, 0x00, 0x04, 0x0b, 0x08, 0x00, 0x01, 0x00, 0x00, 0x00
        /*0020*/ 	.byte	0x00, 0x00, 0x00, 0x00


//--------------------- .nv.info.amplitude_encode_batch_paged_kernel --------------------------
	.section	.nv.info.amplitude_encode_batch_paged_kernel,"",@"SHT_CUDA_INFO"
	.sectionflags	@""
	.align	4


	//----- nvinfo : EIATTR_CUDA_API_VERSION
	.align		4
        /*0000*/ 	.byte	0x04, 0x37
        /*0002*/ 	.short	(.L_15 - .L_14)
.L_14:
        /*0004*/ 	.word	0x00000082


	//----- nvinfo : EIATTR_KPARAM_INFO
	.align		4
.L_15:
        /*0008*/ 	.byte	0x04, 0x17
        /*000a*/ 	.short	(.L_17 - .L_16)
.L_16:
        /*000c*/ 	.word	0x00000000
        /*0010*/ 	.short	0x0007
        /*0012*/ 	.short	0x0038
        /*0014*/ 	.byte	0x00, 0xf0, 0x11, 0x00


	//----- nvinfo : EIATTR_KPARAM_INFO
	.align		4
.L_17:
        /*0018*/ 	.byte	0x04, 0x17
        /*001a*/ 	.short	(.L_19 - .L_18)
.L_18:
        /*001c*/ 	.word	0x00000000
        /*0020*/ 	.short	0x0006
        /*0022*/ 	.short	0x0030
        /*0024*/ 	.byte	0x00, 0xf0, 0x21, 0x00


	//----- nvinfo : EIATTR_KPARAM_INFO
	.align		4
.L_19:
        /*0028*/ 	.byte	0x04, 0x17
        /*002a*/ 	.short	(.L_21 - .L_20)
.L_20:
        /*002c*/ 	.word	0x00000000
        /*0030*/ 	.short	0x0005
        /*0032*/ 	.short	0x0028
        /*0034*/ 	.byte	0x00, 0xf0, 0x21, 0x00


	//----- nvinfo : EIATTR_KPARAM_INFO
	.align		4
.L_21:
        /*0038*/ 	.byte	0x04, 0x17
        /*003a*/ 	.short	(.L_23 - .L_22)
.L_22:
        /*003c*/ 	.word	0x00000000
        /*0040*/ 	.short	0x0004
        /*0042*/ 	.short	0x0020
        /*0044*/ 	.byte	0x00, 0xf0, 0x21, 0x00


	//----- nvinfo : EIATTR_KPARAM_INFO
	.align		4
.L_23:
        /*0048*/ 	.byte	0x04, 0x17
        /*004a*/ 	.short	(.L_25 - .L_24)
.L_24:
        /*004c*/ 	.word	0x00000000
        /*0050*/ 	.short	0x0003
        /*0052*/ 	.short	0x0018
        /*0054*/ 	.byte	0x00, 0xf0, 0x21, 0x00


	//----- nvinfo : EIATTR_KPARAM_INFO
	.align		4
.L_25:
        /*0058*/ 	.byte	0x04, 0x17
        /*005a*/ 	.short	(.L_27 - .L_26)
.L_26:
        /*005c*/ 	.word	0x00000000
        /*0060*/ 	.short	0x0002
        /*0062*/ 	.short	0x0010
        /*0064*/ 	.byte	0x00, 0xf5, 0x21, 0x00


	//----- nvinfo : EIATTR_KPARAM_INFO
	.align		4
.L_27:
        /*0068*/ 	.byte	0x04, 0x17
        /*006a*/ 	.short	(.L_29 - .L_28)
.L_28:
        /*006c*/ 	.word	0x00000000
        /*0070*/ 	.short	0x0001
        /*0072*/ 	.short	0x0008
        /*0074*/ 	.byte	0x00, 0xf5, 0x21, 0x00


	//----- nvinfo : EIATTR_KPARAM_INFO
	.align		4
.L_29:
        /*0078*/ 	.byte	0x04, 0x17
        /*007a*/ 	.short	(.L_31 - .L_30)
.L_30:
        /*007c*/ 	.word	0x00000000
        /*0080*/ 	.short	0x0000
        /*0082*/ 	.short	0x0000
        /*0084*/ 	.byte	0x00, 0xf5, 0x21, 0x00


	//----- nvinfo : EIATTR_SPARSE_MMA_MASK
	.align		4
.L_31:
        /*0088*/ 	.byte	0x03, 0x50
        /*008a*/ 	.short	0x0000


	//----- nvinfo : EIATTR_MAXREG_COUNT
	.align		4
        /*008c*/ 	.byte	0x03, 0x1b
        /*008e*/ 	.short	0x00ff


	//----- nvinfo : EIATTR_MERCURY_ISA_VERSION
	.align		4
        /*0090*/ 	.byte	0x03, 0x5f
        /*0092*/ 	.short	0x0101


	//----- nvinfo : EIATTR_VRC_CTA_INIT_COUNT
	.align		4
        /*0094*/ 	.byte	0x02, 0x4a
	.zero		1
	.zero		1


	//----- nvinfo : EIATTR_EXIT_INSTR_OFFSETS
	.align		4
        /*0098*/ 	.byte	0x04, 0x1c
        /*009a*/ 	.short	(.L_33 - .L_32)


	//   ....[0]....
.L_32:
        /*009c*/ 	.word	0x00000120


	//   ....[1]....
        /*00a0*/ 	.word	0x00000900


	//----- nvinfo : EIATTR_CRS_STACK_SIZE
	.align		4
.L_33:
        /*00a4*/ 	.byte	0x04, 0x1e
        /*00a6*/ 	.short	(.L_35 - .L_34)
.L_34:
        /*00a8*/ 	.word	0x00000000


	//----- nvinfo : EIATTR_CBANK_PARAM_SIZE
	.align		4
.L_35:
        /*00ac*/ 	.byte	0x03, 0x19
        /*00ae*/ 	.short	0x003c


	//----- nvinfo : EIATTR_PARAM_CBANK
	.align		4
        /*00b0*/ 	.byte	0x04, 0x0a
        /*00b2*/ 	.short	(.L_37 - .L_36)
	.align		4
.L_36:
        /*00b4*/ 	.word	index@(.nv.constant0.amplitude_encode_batch_paged_kernel)
        /*00b8*/ 	.short	0x0380
        /*00ba*/ 	.short	0x003c


	//----- nvinfo : EIATTR_SW_WAR
	.align		4
.L_37:
        /*00bc*/ 	.byte	0x04, 0x36
        /*00be*/ 	.short	(.L_39 - .L_38)
.L_38:
        /*00c0*/ 	.word	0x00000008
.L_39:


//--------------------- .nv.info._Z29amplitude_encode_paged_kernelPKdPP7double2mmmmjd --------------------------
	.section	.nv.info._Z29amplitude_encode_paged_kernelPKdPP7double2mmmmjd,"",@"SHT_CUDA_INFO"
	.sectionflags	@""
	.align	4


	//----- nvinfo : EIATTR_CUDA_API_VERSION
	.align		4
        /*0000*/ 	.byte	0x04, 0x37
        /*0002*/ 	.short	(.L_41 - .L_40)
.L_40:
        /*0004*/ 	.word	0x00000082


	//----- nvinfo : EIATTR_KPARAM_INFO
	.align		4
.L_41:
        /*0008*/ 	.byte	0x04, 0x17
        /*000a*/ 	.short	(.L_43 - .L_42)
.L_42:
        /*000c*/ 	.word	0x00000000
        /*0010*/ 	.short	0x0007
        /*0012*/ 	.short	0x0038
        /*0014*/ 	.byte	0x00, 0xf0, 0x21, 0x00


	//----- nvinfo : EIATTR_KPARAM_INFO
	.align		4
.L_43:
        /*0018*/ 	.byte	0x04, 0x17
        /*001a*/ 	.short	(.L_45 - .L_44)
.L_44:
        /*001c*/ 	.word	0x00000000
        /*0020*/ 	.short	0x0006
        /*0022*/ 	.short	0x0030
        /*0024*/ 	.byte	0x00, 0xf0, 0x11, 0x00


	//----- nvinfo : EIATTR_KPARAM_INFO
	.align		4
.L_45:
        /*0028*/ 	.byte	0x04, 0x17
        /*002a*/ 	.short	(.L_47 - .L_46)
.L_46:
        /*002c*/ 	.word	0x00000000
        /*0030*/ 	.short	0x0005
        /*0032*/ 	.short	0x0028
        /*0034*/ 	.byte	0x00, 0xf0, 0x21, 0x00


	//----- nvinfo : EIATTR_KPARAM_INFO
	.align		4
.L_47:
        /*0038*/ 	.byte	0x04, 0x17
        /*003a*/ 	.short	(.L_49 - .L_48)
.L_48:
        /*003c*/ 	.word	0x00000000
        /*0040*/ 	.short	0x0004
        /*0042*/ 	.short	0x0020
        /*0044*/ 	.byte	0x00, 0xf0, 0x21, 0x00


	//----- nvinfo : EIATTR_KPARAM_INFO
	.align		4
.L_49:
        /*0048*/ 	.byte	0x04, 0x17
        /*004a*/ 	.short	(.L_51 - .L_50)
.L_50:
        /*004c*/ 	.word	0x00000000
        /*0050*/ 	.short	0x0003
        /*0052*/ 	.short	0x0018
        /*0054*/ 	.byte	0x00, 0xf0, 0x21, 0x00


	//----- nvinfo : EIATTR_KPARAM_INFO
	.align		4
.L_51:
        /*0058*/ 	.byte	0x04, 0x17
        /*005a*/ 	.short	(.L_53 - .L_52)
.L_52:
        /*005c*/ 	.word	0x00000000
        /*0060*/ 	.short	0x0002
        /*0062*/ 	.short	0x0010
        /*0064*/ 	.byte	0x00, 0xf0, 0x21, 0x00


	//----- nvinfo : EIATTR_KPARAM_INFO
	.align		4
.L_53:
        /*0068*/ 	.byte	0x04, 0x17
        /*006a*/ 	.short	(.L_55 - .L_54)
.L_54:
        /*006c*/ 	.word	0x00000000
        /*0070*/ 	.short	0x0001
        /*0072*/ 	.short	0x0008
        /*0074*/ 	.byte	0x00, 0xf5, 0x21, 0x00


	//----- nvinfo : EIATTR_KPARAM_INFO
	.align		4
.L_55:
        /*0078*/ 	.byte	0x04, 0x17
        /*007a*/ 	.short	(.L_57 - .L_56)
.L_56:
        /*007c*/ 	.word	0x00000000
        /*0080*/ 	.short	0x0000
        /*0082*/ 	.short	0x0000
        /*0084*/ 	.byte	0x00, 0xf5, 0x21, 0x00


	//----- nvinfo : EIATTR_SPARSE_MMA_MASK
	.align		4
.L_57:
        /*0088*/ 	.byte	0x03, 0x50
        /*008a*/ 	.short	0x0000


	//----- nvinfo : EIATTR_MAXREG_COUNT
	.align		4
        /*008c*/ 	.byte	0x03, 0x1b
        /*008e*/ 	.short	0x00ff


	//----- nvinfo : EIATTR_MERCURY_ISA_VERSION
	.align		4
        /*0090*/ 	.byte	0x03, 0x5f
        /*0092*/ 	.short	0x0101


	//----- nvinfo : EIATTR_VRC_CTA_INIT_COUNT
	.align		4
        /*0094*/ 	.byte	0x02, 0x4a
	.zero		1
	.zero		1


	//----- nvinfo : EIATTR_EXIT_INSTR_OFFSETS
	.align		4
        /*0098*/ 	.byte	0x04, 0x1c
        /*009a*/ 	.short	(.L_59 - .L_58)


	//   ....[0]....
.L_58:
        /*009c*/ 	.word	0x00000090


	//   ....[1]....
        /*00a0*/ 	.word	0x000002e0


	//   ....[2]....
        /*00a4*/ 	.word	0x000003f0


	//----- nvinfo : EIATTR_CBANK_PARAM_SIZE
	.align		4
.L_59:
        /*00a8*/ 	.byte	0x03, 0x19
        /*00aa*/ 	.short	0x0040


	//----- nvinfo : EIATTR_PARAM_CBANK
	.align		4
        /*00ac*/ 	.byte	0x04, 0x0a
        /*00ae*/ 	.short	(.L_61 - .L_60)
	.align		4
.L_60:
        /*00b0*/ 	.word	index@(.nv.constant0._Z29amplitude_encode_paged_kernelPKdPP7double2mmmmjd)
        /*00b4*/ 	.short	0x0380
        /*00b6*/ 	.short	0x0040


	//----- nvinfo : EIATTR_SW_WAR
	.align		4
.L_61:
        /*00b8*/ 	.byte	0x04, 0x36
        /*00ba*/ 	.short	(.L_63 - .L_62)
.L_62:
        /*00bc*/ 	.word	0x00000008
.L_63:


//--------------------- .nv.callgraph             --------------------------
	.section	.nv.callgraph,"",@"SHT_CUDA_CALLGRAPH"
	.align	4
	.sectionentsize	8
	.align		4
        /*0000*/ 	.word	0x00000000
	.align		4
        /*0004*/ 	.word	0xffffffff
	.align		4
        /*0008*/ 	.word	0x00000000
	.align		4
        /*000c*/ 	.word	0xfffffffe
	.align		4
        /*0010*/ 	.word	0x00000000
	.align		4
        /*0014*/ 	.word	0xfffffffd
	.align		4
        /*0018*/ 	.word	0x00000000
	.align		4
        /*001c*/ 	.word	0xfffffffc


//--------------------- .text.amplitude_encode_batch_paged_kernel --------------------------
	.section	.text.amplitude_encode_batch_paged_kernel,"ax",@progbits
	.align	128
        .global         amplitude_encode_batch_paged_kernel
        .type           amplitude_encode_batch_paged_kernel,@function
        .size           amplitude_encode_batch_paged_kernel,(.L_x_9 - amplitude_encode_batch_paged_kernel)
        .other          amplitude_encode_batch_paged_kernel,@"STO_CUDA_ENTRY STV_DEFAULT"
amplitude_encode_batch_paged_kernel:
.text.amplitude_encode_batch_paged_kernel:
[----:B------:R-:W-:Y:S01]  /*0000*/  LDC R1, c[0x0][0x37c] ;  /* 0x0000df00ff017b82 */ /* 0x000fe20000000800 */
[----:B------:R-:W0:Y:S01]  /*0010*/  S2R R12, SR_CTAID.X ;  /* 0x00000000000c7919 */ /* 0x000e220000002500 */
[----:B------:R-:W1:Y:S01]  /*0020*/  LDCU.64 UR12, c[0x0][0x3a8] ;  /* 0x00007500ff0c77ac */ /* 0x000e620008000a00 */
[----:B------:R-:W0:Y:S01]  /*0030*/  S2R R3, SR_TID.X ;  /* 0x0000000000037919 */ /* 0x000e220000002100 */
[----:B------:R-:W2:Y:S01]  /*0040*/  LDCU.64 UR10, c[0x0][0x398] ;  /* 0x00007300ff0a77ac */ /* 0x000ea20008000a00 */
[----:B------:R-:W3:Y:S01]  /*0050*/  LDCU UR8, c[0x0][0x370] ;  /* 0x00006e00ff0877ac */ /* 0x000ee20008000800 */
[----:B------:R-:W3:Y:S01]  /*0060*/  LDCU UR6, c[0x0][0x360] ;  /* 0x00006c00ff0677ac */ /* 0x000ee20008000800 */
[----:B-1----:R-:W-:Y:S02]  /*0070*/  USHF.R.U32.HI UR7, URZ, 0x1, UR13 ;  /* 0x00000001ff077899 */ /* 0x002fe4000801160d */
[----:B------:R-:W-:Y:S02]  /*0080*/  USHF.R.U64 UR12, UR12, 0x1, UR13 ;  /* 0x000000010c0c7899 */ /* 0x000fe4000800120d */
[----:B--2---:R-:W-:-:S02]  /*0090*/  UIMAD UR9, UR7, UR10, URZ ;  /* 0x0000000a070972a4 */ /* 0x004fc4000f8e02ff */
[----:B------:R-:W-:Y:S02]  /*00a0*/  UIMAD.WIDE.U32 UR4, UR12, UR10, URZ ;  /* 0x0000000a0c0472a5 */ /* 0x000fe4000f8e00ff */
[----:B------:R-:W-:-:S04]  /*00b0*/  UIMAD UR9, UR12, UR11, UR9 ;  /* 0x0000000b0c0972a4 */ /* 0x000fc8000f8e0209 */
[----:B------:R-:W-:Y:S02]  /*00c0*/  UIADD3 UR11, UPT, UPT, UR5, UR9, URZ ;  /* 0x00000009050b7290 */ /* 0x000fe4000fffe0ff */
[----:B---3--:R-:W-:Y:S02]  /*00d0*/  UIMAD UR8, UR8, UR6, URZ ;  /* 0x00000006080872a4 */ /* 0x008fe4000f8e02ff */
[----:B0-----:R-:W-:Y:S02]  /*00e0*/  IMAD R12, R12, UR6, R3 ;  /* 0x000000060c0c7c24 */ /* 0x001fe4000f8e0203 */
[----:B------:R-:W-:-:S03]  /*00f0*/  IMAD.U32 R0, RZ, RZ, UR11 ;  /* 0x0000000bff007e24 */ /* 0x000fc6000f8e00ff */
[----:B------:R-:W-:-:S04]  /*0100*/  ISETP.LT.U32.AND P0, PT, R12, UR4, PT ;  /* 0x000000040c007c0c */ /* 0x000fc8000bf01070 */
[----:B------:R-:W-:-:S13]  /*0110*/  ISETP.GT.U32.AND.EX P0, PT, R0, RZ, PT, P0 ;  /* 0x000000ff0000720c */ /* 0x000fda0003f04100 */
[----:B------:R-:W-:Y:S05]  /*0120*/  @!P0 EXIT ;  /* 0x000000000000894d */ /* 0x000fea0003800000 */
[----:B------:R-:W0:Y:S01]  /*0130*/  LDC.64 R2, c[0x0][0x3a0] ;  /* 0x0000e800ff027b82 */ /* 0x000e220000000a00 */
[----:B------:R-:W1:Y:S01]  /*0140*/  LDCU.64 UR14, c[0x0][0x3b0] ;  /* 0x00007600ff0e77ac */ /* 0x000e620008000a00 */
[----:B------:R-:W-:Y:S01]  /*0150*/  BSSY.RECONVERGENT B0, `(.L_x_0) ;  /* 0x000007a000007945 */ /* 0x000fe20003800200 */
[----:B------:R-:W-:Y:S01]  /*0160*/  IMAD.MOV.U32 R13, RZ, RZ, RZ ;  /* 0x000000ffff0d7224 */ /* 0x000fe200078e00ff */
[----:B------:R-:W2:Y:S01]  /*0170*/  LDCU.64 UR16, c[0x0][0x358] ;  /* 0x00006b00ff1077ac */ /* 0x000ea20008000a00 */
[----:B------:R-:W3:Y:S01]  /*0180*/  LDCU UR13, c[0x0][0x3b8] ;  /* 0x00007700ff0d77ac */ /* 0x000ee20008000800 */
[----:B------:R-:W4:Y:S01]  /*0190*/  LDCU.64 UR24, c[0x0][0x3a8] ;  /* 0x00007500ff1877ac */ /* 0x000f220008000a00 */
[----:B------:R-:W0:Y:S01]  /*01a0*/  LDCU.64 UR26, c[0x0][0x398] ;  /* 0x00007300ff1a77ac */ /* 0x000e220008000a00 */
[----:B-1----:R-:W-:Y:S01]  /*01b0*/  UIADD3 UR9, UP0, UPT, UR14, -0x1, URZ ;  /* 0xffffffff0e097890 */ /* 0x002fe2000ff1e0ff */
[----:B------:R-:W1:Y:S01]  /*01c0*/  LDCU.64 UR18, c[0x0][0x390] ;  /* 0x00007200ff1277ac */ /* 0x000e620008000a00 */
[----:B------:R-:W0:Y:S01]  /*01d0*/  LDCU.64 UR22, c[0x0][0x380] ;  /* 0x00007000ff1677ac */ /* 0x000e220008000a00 */
[----:B------:R-:W0:Y:S01]  /*01e0*/  LDCU.64 UR20, c[0x0][0x388] ;  /* 0x00007100ff1477ac */ /* 0x000e220008000a00 */
[----:B--23--:R-:W-:-:S12]  /*01f0*/  UIADD3.X UR10, UPT, UPT, UR15, -0x1, URZ, UP0, !UPT ;  /* 0xffffffff0f0a7890 */ /* 0x00cfd800087fe4ff */
.L_x_6:
[----:B------:R-:W-:Y:S01]  /*0200*/  LOP3.LUT R0, R13, UR7, RZ, 0xfc, !PT ;  /* 0x000000070d007c12 */ /* 0x000fe2000f8efcff */
[----:B------:R-:W-:Y:S03]  /*0210*/  BSSY.RECONVERGENT B1, `(.L_x_1) ;  /* 0x0000022000017945 */ /* 0x000fe60003800200 */
[----:B------:R-:W-:-:S13]  /*0220*/  ISETP.NE.U32.AND P0, PT, R0, RZ, PT ;  /* 0x000000ff0000720c */ /* 0x000fda0003f05070 */
[----:B------:R-:W-:Y:S05]  /*0230*/  @P0 BRA `(.L_x_2) ;  /* 0x00000000005c0947 */ /* 0x000fea0003800000 */
[----:B------:R-:W2:Y:S01]  /*0240*/  I2F.U32.RP R0, UR12 ;  /* 0x0000000c00007d06 */ /* 0x000ea20008209000 */
[----:B------:R-:W-:Y:S01]  /*0250*/  ISETP.NE.U32.AND P2, PT, RZ, UR12, PT ;  /* 0x0000000cff007c0c */ /* 0x000fe2000bf45070 */
[----:B------:R-:W-:Y:S02]  /*0260*/  IMAD.MOV.U32 R17, RZ, RZ, RZ ;  /* 0x000000ffff117224 */ /* 0x000fe400078e00ff */
[----:B------:R-:W-:-:S04]  /*0270*/  IMAD.MOV.U32 R11, RZ, RZ, RZ ;  /* 0x000000ffff0b7224 */ /* 0x000fc800078e00ff */
[----:B--2---:R-:W2:Y:S02]  /*0280*/  MUFU.RCP R0, R0 ;  /* 0x0000000000007308 */ /* 0x004ea40000001000 */
[----:B--2---:R-:W-:-:S06]  /*0290*/  VIADD R4, R0, 0xffffffe ;  /* 0x0ffffffe00047836 */ /* 0x004fcc0000000000 */
[----:B------:R2:W3:Y:S02]  /*02a0*/  F2I.FTZ.U32.TRUNC.NTZ R5, R4 ;  /* 0x0000000400057305 */ /* 0x0004e4000021f000 */
[----:B--2---:R-:W-:Y:S02]  /*02b0*/  IMAD.MOV.U32 R4, RZ, RZ, RZ ;  /* 0x000000ffff047224 */ /* 0x004fe400078e00ff */
[----:B---3--:R-:W-:-:S04]  /*02c0*/  IMAD.MOV R7, RZ, RZ, -R5 ;  /* 0x000000ffff077224 */ /* 0x008fc800078e0a05 */
[----:B------:R-:W-:-:S04]  /*02d0*/  IMAD R7, R7, UR12, RZ ;  /* 0x0000000c07077c24 */ /* 0x000fc8000f8e02ff */
[----:B------:R-:W-:-:S06]  /*02e0*/  IMAD.HI.U32 R5, R5, R7, R4 ;  /* 0x0000000705057227 */ /* 0x000fcc00078e0004 */
[----:B------:R-:W-:-:S04]  /*02f0*/  IMAD.HI.U32 R10, R5, R12, RZ ;  /* 0x0000000c050a7227 */ /* 0x000fc800078e00ff */
[----:B------:R-:W-:-:S04]  /*0300*/  IMAD.MOV R5, RZ, RZ, -R10 ;  /* 0x000000ffff057224 */ /* 0x000fc800078e0a0a */
[----:B------:R-:W-:-:S05]  /*0310*/  IMAD R5, R5, UR12, R12 ;  /* 0x0000000c05057c24 */ /* 0x000fca000f8e020c */
[----:B------:R-:W-:-:S13]  /*0320*/  ISETP.GE.U32.AND P0, PT, R5, UR12, PT ;  /* 0x0000000c05007c0c */ /* 0x000fda000bf06070 */
[----:B------:R-:W-:Y:S02]  /*0330*/  @P0 VIADD R5, R5, -UR12 ;  /* 0x8000000c05050c36 */ /* 0x000fe40008000000 */
[----:B------:R-:W-:-:S03]  /*0340*/  @P0 VIADD R10, R10, 0x1 ;  /* 0x000000010a0a0836 */ /* 0x000fc60000000000 */
[----:B------:R-:W-:-:S13]  /*0350*/  ISETP.GE.U32.AND P1, PT, R5, UR12, PT ;  /* 0x0000000c05007c0c */ /* 0x000fda000bf26070 */
[----:B------:R-:W-:Y:S01]  /*0360*/  @P1 VIADD R10, R10, 0x1 ;  /* 0x000000010a0a1836 */ /* 0x000fe20000000000 */
[----:B------:R-:W-:-:S05]  /*0370*/  @!P2 LOP3.LUT R10, RZ, UR12, RZ, 0x33, !PT ;  /* 0x0000000cff0aac12 */ /* 0x000fca000f8e33ff */
[----:B------:R-:W-:-:S04]  /*0380*/  IMAD.MOV R5, RZ, RZ, -R10 ;  /* 0x000000ffff057224 */ /* 0x000fc800078e0a0a */
[----:B------:R-:W-:Y:S01]  /*0390*/  IMAD R6, R5, UR12, R12 ;  /* 0x0000000c05067c24 */ /* 0x000fe2000f8e020c */
[----:B------:R-:W-:Y:S06]  /*03a0*/  BRA `(.L_x_3) ;  /* 0x0000000000207947 */ /* 0x000fec0003800000 */
.L_x_2:
[----:B------:R-:W-:-:S07]  /*03b0*/  MOV R0, 0x3d0 ;  /* 0x000003d000007802 */ /* 0x000fce0000000f00 */
[----:B01--4-:R-:W-:Y:S05]  /*03c0*/  CALL.REL.NOINC `($__internal_0_$__cuda_sm20_div_u64) ;  /* 0x0000000400507944 */ /* 0x013fea0003c00000 */
[----:B------:R-:W-:-:S05]  /*03d0*/  IADD3 R17, P0, PT, RZ, -R10, RZ ;  /* 0x8000000aff117210 */ /* 0x000fca0007f1e0ff */
[----:B------:R-:W-:Y:S02]  /*03e0*/  IMAD.X R0, RZ, RZ, ~R11, P0 ;  /* 0x000000ffff007224 */ /* 0x000fe400000e0e0b */
[----:B------:R-:W-:-:S04]  /*03f0*/  IMAD.WIDE.U32 R6, R17, UR12, R12 ;  /* 0x0000000c11067c25 */ /* 0x000fc8000f8e000c */
[----:B------:R-:W-:-:S04]  /*0400*/  IMAD R0, R0, UR12, RZ ;  /* 0x0000000c00007c24 */ /* 0x000fc8000f8e02ff */
[----:B------:R-:W-:-:S04]  /*0410*/  IMAD R17, R17, UR7, R0 ;  /* 0x0000000711117c24 */ /* 0x000fc8000f8e0200 */
[----:B------:R-:W-:-:S07]  /*0420*/  IMAD.IADD R17, R7, 0x1, R17 ;  /* 0x0000000107117824 */ /* 0x000fce00078e0211 */
.L_x_3:
[----:B01--4-:R-:W-:Y:S05]  /*0430*/  BSYNC.RECONVERGENT B1 ;  /* 0x0000000000017941 */ /* 0x013fea0003800200 */
.L_x_1:
[C---:B------:R-:W-:Y:S01]  /*0440*/  IMAD.SHL.U32 R19, R6.reuse, 0x2, RZ ;  /* 0x0000000206137824 */ /* 0x040fe200078e00ff */
[----:B------:R-:W-:Y:S01]  /*0450*/  SHF.L.U64.HI R0, R6, 0x1, R17 ;  /* 0x0000000106007819 */ /* 0x000fe20000010211 */
[-C--:B------:R-:W-:Y:S01]  /*0460*/  IMAD R7, R11, R2.reuse, RZ ;  /* 0x000000020b077224 */ /* 0x080fe200078e02ff */
[C---:B------:R-:W-:Y:S01]  /*0470*/  LEA R8, P1, R10.reuse, UR18, 0x3 ;  /* 0x000000120a087c11 */ /* 0x040fe2000f8218ff */
[CC--:B------:R-:W-:Y:S01]  /*0480*/  IMAD.WIDE.U32 R14, R10.reuse, R2.reuse, RZ ;  /* 0x000000020a0e7225 */ /* 0x0c0fe200078e00ff */
[----:B------:R-:W-:Y:S02]  /*0490*/  LOP3.LUT R16, R19, 0x1, RZ, 0xfc, !PT ;  /* 0x0000000113107812 */ /* 0x000fe400078efcff */
[C---:B------:R-:W-:Y:S01]  /*04a0*/  LEA.HI.X R9, R10.reuse, UR19, R11, 0x3, P1 ;  /* 0x000000130a097c11 */ /* 0x040fe200088f1c0b */
[----:B------:R-:W-:Y:S01]  /*04b0*/  IMAD R7, R10, R3, R7 ;  /* 0x000000030a077224 */ /* 0x000fe200078e0207 */
[----:B------:R-:W-:-:S03]  /*04c0*/  ISETP.GE.U32.AND P0, PT, R16, R2, PT ;  /* 0x000000021000720c */ /* 0x000fc60003f06070 */
[----:B------:R-:W-:Y:S01]  /*04d0*/  IMAD.IADD R21, R15, 0x1, R7 ;  /* 0x000000010f157824 */ /* 0x000fe200078e0207 */
[----:B------:R-:W-:Y:S01]  /*04e0*/  ISETP.GE.U32.AND.EX P0, PT, R0, R3, PT, P0 ;  /* 0x000000030000720c */ /* 0x000fe20003f06100 */
[----:B------:R-:W5:-:S12]  /*04f0*/  LDG.E.64.CONSTANT R8, desc[UR16][R8.64] ;  /* 0x0000001008087981 */ /* 0x000f58000c1e9b00 */
[----:B------:R-:W0:Y:S02]  /*0500*/  @!P0 LDC.64 R4, c[0x0][0x380] ;  /* 0x0000e000ff048b82 */ /* 0x000e240000000a00 */
[----:B0-----:R-:W-:-:S04]  /*0510*/  @!P0 LEA R7, P2, R14, R4, 0x3 ;  /* 0x000000040e078211 */ /* 0x001fc800078418ff */
[----:B------:R-:W-:Y:S02]  /*0520*/  @!P0 LEA.HI.X R5, R14, R5, R21, 0x3, P2 ;  /* 0x000000050e058211 */ /* 0x000fe400010f1c15 */
[----:B------:R-:W-:-:S04]  /*0530*/  @!P0 LEA R4, P2, R6, R7, 0x4 ;  /* 0x0000000706048211 */ /* 0x000fc800078420ff */
[----:B------:R-:W-:Y:S02]  /*0540*/  @!P0 LEA.HI.X R5, R6, R5, R17, 0x4, P2 ;  /* 0x0000000506058211 */ /* 0x000fe400010f2411 */
[----:B------:R-:W-:-:S06]  /*0550*/  CS2R R6, SRZ ;  /* 0x0000000000067805 */ /* 0x000fcc000001ff00 */
[----:B------:R-:W5:Y:S01]  /*0560*/  @!P0 LDG.E.128.CONSTANT R4, desc[UR16][R4.64] ;  /* 0x0000001004048981 */ /* 0x000f62000c1e9d00 */
[----:B------:R-:W-:Y:S04]  /*0570*/  BSSY.RECONVERGENT B1, `(.L_x_4) ;  /* 0x000000b000017945 */ /* 0x000fe80003800200 */
[----:B------:R-:W-:Y:S05]  /*0580*/  @!P0 BRA `(.L_x_5) ;  /* 0x0000000000248947 */ /* 0x000fea0003800000 */
[----:B------:R-:W-:Y:S02]  /*0590*/  ISETP.GE.U32.AND P0, PT, R19, R2, PT ;  /* 0x000000021300720c */ /* 0x000fe40003f06070 */
[----:B-----5:R-:W-:Y:S02]  /*05a0*/  CS2R R4, SRZ ;  /* 0x0000000000047805 */ /* 0x020fe4000001ff00 */
[----:B------:R-:W-:-:S13]  /*05b0*/  ISETP.GE.U32.AND.EX P0, PT, R0, R3, PT, P0 ;  /* 0x000000030000720c */ /* 0x000fda0003f06100 */
[----:B------:R-:W-:Y:S05]  /*05c0*/  @P0 BRA `(.L_x_5) ;  /* 0x0000000000140947 */ /* 0x000fea0003800000 */
[----:B------:R-:W-:-:S05]  /*05d0*/  IADD3 R14, P0, PT, R19, R14, RZ ;  /* 0x0000000e130e7210 */ /* 0x000fca0007f1e0ff */
[----:B------:R-:W-:Y:S01]  /*05e0*/  IMAD.X R21, R0, 0x1, R21, P0 ;  /* 0x0000000100157824 */ /* 0x000fe200000e0615 */
[----:B------:R-:W-:-:S04]  /*05f0*/  LEA R4, P0, R14, UR22, 0x3 ;  /* 0x000000160e047c11 */ /* 0x000fc8000f8018ff */
[----:B------:R-:W-:-:S06]  /*0600*/  LEA.HI.X R5, R14, UR23, R21, 0x3, P0 ;  /* 0x000000170e057c11 */ /* 0x000fcc00080f1c15 */
[----:B------:R-:W5:Y:S03]  /*0610*/  LDG.E.64.CONSTANT R4, desc[UR16][R4.64] ;  /* 0x0000001004047981 */ /* 0x000f66000c1e9b00 */
.L_x_5:
[----:B------:R-:W-:Y:S05]  /*0620*/  BSYNC.RECONVERGENT B1 ;  /* 0x0000000000017941 */ /* 0x000fea0003800200 */
.L_x_4:
[----:B------:R-:W-:Y:S01]  /*0630*/  UIMAD UR6, UR25, UR26, URZ ;  /* 0x0000001a190672a4 */ /* 0x000fe2000f8e02ff */
[----:B------:R-:W-:Y:S01]  /*0640*/  IMAD R11, R11, UR24, RZ ;  /* 0x000000180b0b7c24 */ /* 0x000fe2000f8e02ff */
[----:B------:R-:W-:Y:S01]  /*0650*/  UIMAD.WIDE.U32 UR14, UR24, UR26, URZ ;  /* 0x0000001a180e72a5 */ /* 0x000fe2000f8e00ff */
[----:B------:R-:W-:Y:S01]  /*0660*/  IMAD.MOV.U32 R17, RZ, RZ, R0 ;  /* 0x000000ffff117224 */ /* 0x000fe200078e0000 */
[----:B------:R-:W-:Y:S01]  /*0670*/  UIMAD UR6, UR24, UR27, UR6 ;  /* 0x0000001b180672a4 */ /* 0x000fe2000f8e0206 */
[C---:B------:R-:W-:Y:S02]  /*0680*/  IMAD R11, R10.reuse, UR25, R11 ;  /* 0x000000190a0b7c24 */ /* 0x040fe4000f8e020b */
[----:B------:R-:W-:Y:S01]  /*0690*/  IMAD.WIDE.U32 R14, R10, UR24, R16 ;  /* 0x000000180a0e7c25 */ /* 0x000fe2000f8e0010 */
[----:B------:R-:W-:-:S03]  /*06a0*/  UIADD3 UR6, UPT, UPT, UR15, UR6, URZ ;  /* 0x000000060f067290 */ /* 0x000fc6000fffe0ff */
[----:B------:R-:W-:Y:S01]  /*06b0*/  IMAD.MOV.U32 R18, RZ, RZ, R19 ;  /* 0x000000ffff127224 */ /* 0x000fe200078e0013 */
[----:B------:R-:W-:Y:S01]  /*06c0*/  ISETP.GE.U32.AND P0, PT, R14, UR14, PT ;  /* 0x0000000e0e007c0c */ /* 0x000fe2000bf06070 */
[----:B------:R-:W-:Y:S01]  /*06d0*/  IMAD.MOV.U32 R19, RZ, RZ, R0 ;  /* 0x000000ffff137224 */ /* 0x000fe200078e0000 */
[----:B------:R-:W-:Y:S01]  /*06e0*/  IADD3 R15, PT, PT, R11, R15, RZ ;  /* 0x0000000f0b0f7210 */ /* 0x000fe20007ffe0ff */
[----:B------:R-:W-:-:S03]  /*06f0*/  IMAD.WIDE.U32 R18, R10, UR24, R18 ;  /* 0x000000180a127c25 */ /* 0x000fc6000f8e0012 */
[----:B------:R-:W-:Y:S01]  /*0700*/  ISETP.GE.U32.AND.EX P0, PT, R15, UR6, PT, P0 ;  /* 0x000000060f007c0c */ /* 0x000fe2000bf06100 */
[----:B------:R-:W-:-:S05]  /*0710*/  IMAD.IADD R19, R19, 0x1, R11 ;  /* 0x0000000113137824 */ /* 0x000fca00078e020b */
[--C-:B------:R-:W-:Y:S02]  /*0720*/  SHF.R.U64 R16, R18, UR13, R19.reuse ;  /* 0x0000000d12107c19 */ /* 0x100fe40008001213 */
[----:B------:R-:W-:Y:S02]  /*0730*/  SHF.R.U32.HI R17, RZ, UR13, R19 ;  /* 0x0000000dff117c19 */ /* 0x000fe40008011613 */
[----:B------:R-:W-:-:S03]  /*0740*/  LEA R24, P1, R16, UR20, 0x3 ;  /* 0x0000001410187c11 */ /* 0x000fc6000f8218ff */
[--C-:B------:R-:W-:Y:S02]  /*0750*/  @!P0 SHF.R.U64 R0, R14, UR13, R15.reuse ;  /* 0x0000000d0e008c19 */ /* 0x100fe4000800120f */
[----:B------:R-:W-:Y:S02]  /*0760*/  @!P0 SHF.R.U32.HI R11, RZ, UR13, R15 ;  /* 0x0000000dff0b8c19 */ /* 0x000fe4000801160f */
[----:B------:R-:W-:Y:S02]  /*0770*/  @!P0 LEA R10, P2, R0, UR20, 0x3 ;  /* 0x00000014000a8c11 */ /* 0x000fe4000f8418ff */
[----:B------:R-:W-:Y:S02]  /*0780*/  LEA.HI.X R25, R16, UR21, R17, 0x3, P1 ;  /* 0x0000001510197c11 */ /* 0x000fe400088f1c11 */
[----:B------:R-:W-:-:S03]  /*0790*/  @!P0 LEA.HI.X R11, R0, UR21, R11, 0x3, P2 ;  /* 0x00000015000b8c11 */ /* 0x000fc600090f1c0b */
[----:B------:R-:W2:Y:S04]  /*07a0*/  LDG.E.64.CONSTANT R16, desc[UR16][R24.64] ;  /* 0x0000001018107981 */ /* 0x000ea8000c1e9b00 */
[----:B------:R-:W3:Y:S01]  /*07b0*/  @!P0 LDG.E.64.CONSTANT R10, desc[UR16][R10.64] ;  /* 0x000000100a0a8981 */ /* 0x000ee2000c1e9b00 */
[----:B------:R-:W-:Y:S01]  /*07c0*/  LOP3.LUT R23, R18, UR9, RZ, 0xc0, !PT ;  /* 0x0000000912177c12 */ /* 0x000fe2000f8ec0ff */
[C---:B-----5:R-:W-:Y:S01]  /*07d0*/  DMUL R4, R8.reuse, R4 ;  /* 0x0000000408047228 */ /* 0x060fe20000000000 */
[----:B------:R-:W-:Y:S01]  /*07e0*/  @!P0 LOP3.LUT R21, R14, UR9, RZ, 0xc0, !PT ;  /* 0x000000090e158c12 */ /* 0x000fe2000f8ec0ff */
[----:B------:R-:W-:Y:S01]  /*07f0*/  DMUL R8, R8, R6 ;  /* 0x0000000608087228 */ /* 0x000fe20000000000 */
[----:B------:R-:W-:Y:S02]  /*0800*/  LOP3.LUT R19, R19, UR10, RZ, 0xc0, !PT ;  /* 0x0000000a13137c12 */ /* 0x000fe4000f8ec0ff */
[----:B------:R-:W-:-:S02]  /*0810*/  CS2R R6, SRZ ;  /* 0x0000000000067805 */ /* 0x000fc4000001ff00 */
[----:B------:R-:W-:Y:S02]  /*0820*/  @!P0 LOP3.LUT R0, R15, UR10, RZ, 0xc0, !PT ;  /* 0x0000000a0f008c12 */ /* 0x000fe4000f8ec0ff */
[----:B--2---:R-:W-:Y:S02]  /*0830*/  LEA R14, P1, R23, R16, 0x4 ;  /* 0x00000010170e7211 */ /* 0x004fe400078220ff */
[----:B---3--:R-:W-:Y:S02]  /*0840*/  @!P0 LEA R16, P2, R21, R10, 0x4 ;  /* 0x0000000a15108211 */ /* 0x008fe400078420ff */
[----:B------:R-:W-:Y:S02]  /*0850*/  LEA.HI.X R15, R23, R17, R19, 0x4, P1 ;  /* 0x00000011170f7211 */ /* 0x000fe400008f2413 */
[----:B------:R-:W-:Y:S02]  /*0860*/  @!P0 LEA.HI.X R17, R21, R11, R0, 0x4, P2 ;  /* 0x0000000b15118211 */ /* 0x000fe400010f2400 */
[----:B------:R-:W-:Y:S01]  /*0870*/  CS2R R10, SRZ ;  /* 0x00000000000a7805 */ /* 0x000fe2000001ff00 */
[----:B------:R2:W-:Y:S04]  /*0880*/  ST.E.128 desc[UR16][R14.64], R4 ;  /* 0x000000040e007985 */ /* 0x0005e8000c101d10 */
[----:B------:R2:W-:Y:S01]  /*0890*/  @!P0 ST.E.128 desc[UR16][R16.64], R8 ;  /* 0x0000000810008985 */ /* 0x0005e2000c101d10 */
[----:B------:R-:W-:-:S05]  /*08a0*/  IADD3 R12, P0, PT, R12, UR8, RZ ;  /* 0x000000080c0c7c10 */ /* 0x000fca000ff1e0ff */
[----:B------:R-:W-:Y:S01]  /*08b0*/  IMAD.X R13, RZ, RZ, R13, P0 ;  /* 0x000000ffff0d7224 */ /* 0x000fe200000e060d */
[----:B------:R-:W-:-:S04]  /*08c0*/  ISETP.GE.U32.AND P0, PT, R12, UR4, PT ;  /* 0x000000040c007c0c */ /* 0x000fc8000bf06070 */
[----:B------:R-:W-:-:S13]  /*08d0*/  ISETP.GE.U32.AND.EX P0, PT, R13, UR11, PT, P0 ;  /* 0x0000000b0d007c0c */ /* 0x000fda000bf06100 */
[----:B--2---:R-:W-:Y:S05]  /*08e0*/  @!P0 BRA `(.L_x_6) ;  /* 0xfffffff800448947 */ /* 0x004fea000383ffff */
[----:B------:R-:W-:Y:S05]  /*08f0*/  BSYNC.RECONVERGENT B0 ;  /* 0x0000000000007941 */ /* 0x000fea0003800200 */
.L_x_0:
[----:B------:R-:W-:Y:S05]  /*0900*/  EXIT ;  /* 0x000000000000794d */ /* 0x000fea0003800000 */
        .weak           $__internal_0_$__cuda_sm20_div_u64
        .type           $__internal_0_$__cuda_sm20_div_u64,@function
        .size           $__internal_0_$__cuda_sm20_div_u64,(.L_x_9 - $__internal_0_$__cuda_sm20_div_u64)
$__internal_0_$__cuda_sm20_div_u64:
[----:B------:R-:W-:Y:S02]  /*0910*/  UMOV UR6, UR12 ;  /* 0x0000000c00067c82 */ /* 0x000fe40008000000 */
[----:B------:R-:W0:Y:S08]  /*0920*/  I2F.U64.RP R8, UR6 ;  /* 0x0000000600087d12 */ /* 0x000e300008309000 */
[----:B0-----:R-:W0:Y:S02]  /*0930*/  MUFU.RCP R8, R8 ;  /* 0x0000000800087308 */ /* 0x001e240000001000 */
[----:B0-----:R-:W-:-:S06]  /*0940*/  VIADD R4, R8, 0x1ffffffe ;  /* 0x1ffffffe08047836 */ /* 0x001fcc0000000000 */
[----:B------:R-:W0:Y:S02]  /*0950*/  F2I.U64.TRUNC R4, R4 ;  /* 0x0000000400047311 */ /* 0x000e24000020d800 */
[----:B0-----:R-:W-:-:S04]  /*0960*/  IMAD.WIDE.U32 R6, R4, UR12, RZ ;  /* 0x0000000c04067c25 */ /* 0x001fc8000f8e00ff */
[----:B------:R-:W-:Y:S01]  /*0970*/  IMAD R7, R4, UR7, R7 ;  /* 0x0000000704077c24 */ /* 0x000fe2000f8e0207 */
[----:B------:R-:W-:-:S03]  /*0980*/  IADD3 R9, P0, PT, RZ, -R6, RZ ;  /* 0x80000006ff097210 */ /* 0x000fc60007f1e0ff */
[----:B------:R-:W-:Y:S02]  /*0990*/  IMAD R7, R5, UR12, R7 ;  /* 0x0000000c05077c24 */ /* 0x000fe4000f8e0207 */
[----:B------:R-:W-:-:S04]  /*09a0*/  IMAD.HI.U32 R6, R4, R9, RZ ;  /* 0x0000000904067227 */ /* 0x000fc800078e00ff */
[----:B------:R-:W-:Y:S02]  /*09b0*/  IMAD.X R11, RZ, RZ, ~R7, P0 ;  /* 0x000000ffff0b7224 */ /* 0x000fe400000e0e07 */
[----:B------:R-:W-:Y:S02]  /*09c0*/  IMAD.MOV.U32 R7, RZ, RZ, R4 ;  /* 0x000000ffff077224 */ /* 0x000fe400078e0004 */
[-C--:B------:R-:W-:Y:S02]  /*09d0*/  IMAD R15, R5, R11.reuse, RZ ;  /* 0x0000000b050f7224 */ /* 0x080fe400078e02ff */
[----:B------:R-:W-:-:S04]  /*09e0*/  IMAD.WIDE.U32 R6, P0, R4, R11, R6 ;  /* 0x0000000b04067225 */ /* 0x000fc80007800006 */
[----:B------:R-:W-:-:S04]  /*09f0*/  IMAD.HI.U32 R11, R5, R11, RZ ;  /* 0x0000000b050b7227 */ /* 0x000fc800078e00ff */
[----:B------:R-:W-:-:S05]  /*0a00*/  IMAD.HI.U32 R6, P1, R5, R9, R6 ;  /* 0x0000000905067227 */ /* 0x000fca0007820006 */
[----:B------:R-:W-:Y:S01]  /*0a10*/  IADD3 R7, P2, PT, R15, R6, RZ ;  /* 0x000000060f077210 */ /* 0x000fe20007f5e0ff */
[----:B------:R-:W-:-:S04]  /*0a20*/  IMAD.X R6, R11, 0x1, R5, P0 ;  /* 0x000000010b067824 */ /* 0x000fc800000e0605 */
[----:B------:R-:W-:Y:S01]  /*0a30*/  IMAD.WIDE.U32 R4, R7, UR12, RZ ;  /* 0x0000000c07047c25 */ /* 0x000fe2000f8e00ff */
[----:B------:R-:W-:-:S03]  /*0a40*/  IADD3.X R9, PT, PT, RZ, RZ, R6, P2, P1 ;  /* 0x000000ffff097210 */ /* 0x000fc600017e2406 */
[----:B------:R-:W-:Y:S01]  /*0a50*/  IMAD R6, R7, UR7, R5 ;  /* 0x0000000707067c24 */ /* 0x000fe2000f8e0205 */
[----:B------:R-:W-:-:S03]  /*0a60*/  IADD3 R5, P0, PT, RZ, -R4, RZ ;  /* 0x80000004ff057210 */ /* 0x000fc60007f1e0ff */
[----:B------:R-:W-:Y:S02]  /*0a70*/  IMAD R4, R9, UR12, R6 ;  /* 0x0000000c09047c24 */ /* 0x000fe4000f8e0206 */
[----:B------:R-:W-:-:S04]  /*0a80*/  IMAD.HI.U32 R6, R7, R5, RZ ;  /* 0x0000000507067227 */ /* 0x000fc800078e00ff */
[----:B------:R-:W-:-:S04]  /*0a90*/  IMAD.X R4, RZ, RZ, ~R4, P0 ;  /* 0x000000ffff047224 */ /* 0x000fc800000e0e04 */
[----:B------:R-:W-:-:S04]  /*0aa0*/  IMAD.WIDE.U32 R6, P0, R7, R4, R6 ;  /* 0x0000000407067225 */ /* 0x000fc80007800006 */
[C---:B------:R-:W-:Y:S02]  /*0ab0*/  IMAD R8, R9.reuse, R4, RZ ;  /* 0x0000000409087224 */ /* 0x040fe400078e02ff */
[----:B------:R-:W-:-:S04]  /*0ac0*/  IMAD.HI.U32 R7, P1, R9, R5, R6 ;  /* 0x0000000509077227 */ /* 0x000fc80007820006 */
[----:B------:R-:W-:Y:S01]  /*0ad0*/  IMAD.HI.U32 R4, R9, R4, RZ ;  /* 0x0000000409047227 */ /* 0x000fe200078e00ff */
[----:B------:R-:W-:-:S03]  /*0ae0*/  IADD3 R7, P2, PT, R8, R7, RZ ;  /* 0x0000000708077210 */ /* 0x000fc60007f5e0ff */
[----:B------:R-:W-:Y:S01]  /*0af0*/  IMAD.MOV.U32 R5, RZ, RZ, RZ ;  /* 0x000000ffff057224 */ /* 0x000fe200078e00ff */
[----:B------:R-:W-:Y:S01]  /*0b00*/  IADD3.X R9, PT, PT, R4, R9, RZ, P0, !PT ;  /* 0x0000000904097210 */ /* 0x000fe200007fe4ff */
[----:B------:R-:W-:-:S03]  /*0b10*/  IMAD.HI.U32 R4, R7, R12, RZ ;  /* 0x0000000c07047227 */ /* 0x000fc600078e00ff */
[----:B------:R-:W-:Y:S01]  /*0b20*/  IADD3.X R9, PT, PT, RZ, RZ, R9, P2, P1 ;  /* 0x000000ffff097210 */ /* 0x000fe200017e2409 */
[----:B------:R-:W-:-:S04]  /*0b30*/  IMAD.WIDE.U32 R4, R7, R13, R4 ;  /* 0x0000000d07047225 */ /* 0x000fc800078e0004 */
[C---:B------:R-:W-:Y:S02]  /*0b40*/  IMAD R7, R9.reuse, R13, RZ ;  /* 0x0000000d09077224 */ /* 0x040fe400078e02ff */
[----:B------:R-:W-:-:S04]  /*0b50*/  IMAD.HI.U32 R4, P0, R9, R12, R4 ;  /* 0x0000000c09047227 */ /* 0x000fc80007800004 */
[----:B------:R-:W-:Y:S01]  /*0b60*/  IMAD.HI.U32 R6, R9, R13, RZ ;  /* 0x0000000d09067227 */ /* 0x000fe200078e00ff */
[----:B------:R-:W-:-:S03]  /*0b70*/  IADD3 R7, P1, PT, R7, R4, RZ ;  /* 0x0000000407077210 */ /* 0x000fc60007f3e0ff */
[----:B------:R-:W-:Y:S02]  /*0b80*/  IMAD.X R6, RZ, RZ, R6, P0 ;  /* 0x000000ffff067224 */ /* 0x000fe400000e0606 */
[----:B------:R-:W-:-:S04]  /*0b90*/  IMAD.WIDE.U32 R4, R7, UR12, RZ ;  /* 0x0000000c07047c25 */ /* 0x000fc8000f8e00ff */
[----:B------:R-:W-:Y:S01]  /*0ba0*/  IMAD.X R6, RZ, RZ, R6, P1 ;  /* 0x000000ffff067224 */ /* 0x000fe200008e0606 */
[----:B------:R-:W-:Y:S01]  /*0bb0*/  IADD3 R11, P1, PT, -R4, R12, RZ ;  /* 0x0000000c040b7210 */ /* 0x000fe20007f3e1ff */
[----:B------:R-:W-:-:S03]  /*0bc0*/  IMAD R5, R7, UR7, R5 ;  /* 0x0000000707057c24 */ /* 0x000fc6000f8e0205 */
[C---:B------:R-:W-:Y:S01]  /*0bd0*/  ISETP.GE.U32.AND P0, PT, R11.reuse, UR12, PT ;  /* 0x0000000c0b007c0c */ /* 0x040fe2000bf06070 */
[----:B------:R-:W-:Y:S01]  /*0be0*/  IMAD R4, R6, UR12, R5 ;  /* 0x0000000c06047c24 */ /* 0x000fe2000f8e0205 */
[----:B------:R-:W-:-:S03]  /*0bf0*/  IADD3 R8, P2, PT, R11, -UR12, RZ ;  /* 0x8000000c0b087c10 */ /* 0x000fc6000ff5e0ff */
[----:B------:R-:W-:Y:S01]  /*0c00*/  IMAD.X R10, R13, 0x1, ~R4, P1 ;  /* 0x000000010d0a7824 */ /* 0x000fe200008e0e04 */
[----:B------:R-:W-:-:S04]  /*0c10*/  IADD3 R4, P1, PT, R7, 0x1, RZ ;  /* 0x0000000107047810 */ /* 0x000fc80007f3e0ff */
[C---:B------:R-:W-:Y:S01]  /*0c20*/  ISETP.GE.U32.AND.EX P0, PT, R10.reuse, UR7, PT, P0 ;  /* 0x000000070a007c0c */ /* 0x040fe2000bf06100 */
[----:B------:R-:W-:Y:S01]  /*0c30*/  IMAD.X R5, RZ, RZ, R6, P1 ;  /* 0x000000ffff057224 */ /* 0x000fe200008e0606 */
[----:B------:R-:W-:Y:S02]  /*0c40*/  IADD3.X R9, PT, PT, R10, ~UR7, RZ, P2, !PT ;  /* 0x800000070a097c10 */ /* 0x000fe400097fe4ff */
[----:B------:R-:W-:Y:S02]  /*0c50*/  SEL R7, R4, R7, P0 ;  /* 0x0000000704077207 */ /* 0x000fe40000000000 */
[----:B------:R-:W-:Y:S02]  /*0c60*/  SEL R8, R8, R11, P0 ;  /* 0x0000000b08087207 */ /* 0x000fe40000000000 */
[----:B------:R-:W-:Y:S02]  /*0c70*/  SEL R4, R9, R10, P0 ;  /* 0x0000000a09047207 */ /* 0x000fe40000000000 */
[----:B------:R-:W-:Y:S01]  /*0c80*/  SEL R6, R5, R6, P0 ;  /* 0x0000000605067207 */ /* 0x000fe20000000000 */
[----:B------:R-:W-:Y:S01]  /*0c90*/  IMAD.MOV.U32 R5, RZ, RZ, 0x0 ;  /* 0x00000000ff057424 */ /* 0x000fe200078e00ff */
[----:B------:R-:W-:-:S02]  /*0ca0*/  IADD3 R10, P2, PT, R7, 0x1, RZ ;  /* 0x00000001070a7810 */ /* 0x000fc40007f5e0ff */
[----:B------:R-:W-:Y:S02]  /*0cb0*/  ISETP.GE.U32.AND P0, PT, R8, UR12, PT ;  /* 0x0000000c08007c0c */ /* 0x000fe4000bf06070 */
[----:B------:R-:W-:Y:S01]  /*0cc0*/  ISETP.NE.U32.AND P1, PT, RZ, UR12, PT ;  /* 0x0000000cff007c0c */ /* 0x000fe2000bf25070 */
[----:B------:R-:W-:Y:S01]  /*0cd0*/  IMAD.X R11, RZ, RZ, R6, P2 ;  /* 0x000000ffff0b7224 */ /* 0x000fe200010e0606 */
[----:B------:R-:W-:Y:S01]  /*0ce0*/  ISETP.GE.U32.AND.EX P0, PT, R4, UR7, PT, P0 ;  /* 0x0000000704007c0c */ /* 0x000fe2000bf06100 */
[----:B------:R-:W-:Y:S01]  /*0cf0*/  IMAD.MOV.U32 R4, RZ, RZ, R0 ;  /* 0x000000ffff047224 */ /* 0x000fe200078e0000 */
[----:B------:R-:W-:Y:S02]  /*0d00*/  ISETP.NE.AND.EX P1, PT, RZ, UR7, PT, P1 ;  /* 0x00000007ff007c0c */ /* 0x000fe4000bf25310 */
[----:B------:R-:W-:Y:S02]  /*0d10*/  SEL R10, R10, R7, P0 ;  /* 0x000000070a0a7207 */ /* 0x000fe40000000000 */
[----:B------:R-:W-:-:S02]  /*0d20*/  SEL R11, R11, R6, P0 ;  /* 0x000000060b0b7207 */ /* 0x000fc40000000000 */
[----:B------:R-:W-:Y:S02]  /*0d30*/  SEL R10, R10, 0xffffffff, P1 ;  /* 0xffffffff0a0a7807 */ /* 0x000fe40000800000 */
[----:B------:R-:W-:Y:S01]  /*0d40*/  SEL R11, R11, 0xffffffff, P1 ;  /* 0xffffffff0b0b7807 */ /* 0x000fe20000800000 */
[----:B------:R-:W-:Y:S06]  /*0d50*/  RET.REL.NODEC R4 `(amplitude_encode_batch_paged_kernel) ;  /* 0xfffffff004a87950 */ /* 0x000fec0003c3ffff */
.L_x_7:
[----:B------:R-:W-:-:S00]  /*0d60*/  BRA `(.L_x_7) ;  /* 0xfffffffc00fc7947 */ /* 0x000fc0000383ffff */
[----:B------:R-:W-:-:S00]  /*0d70*/  NOP ;  /* 0x0000000000007918 */ /* 0x000fc00000000000 */
        /* <DEDUP_REMOVED lines=8> */
.L_x_9:


//--------------------- .text._Z29amplitude_encode_paged_kernelPKdPP7double2mmmmjd --------------------------
	.section	.text._Z29amplitude_encode_paged_kernelPKdPP7double2mmmmjd,"ax",@progbits
	.align	128
        .global         _Z29amplitude_encode_paged_kernelPKdPP7double2mmmmjd
        .type           _Z29amplitude_encode_paged_kernelPKdPP7double2mmmmjd,@function
        .size           _Z29amplitude_encode_paged_kernelPKdPP7double2mmmmjd,(.L_x_11 - _Z29amplitude_encode_paged_kernelPKdPP7double2mmmmjd)
        .other          _Z29amplitude_encode_paged_kernelPKdPP7double2mmmmjd,@"STO_CUDA_ENTRY STV_DEFAULT"
_Z29amplitude_encode_paged_kernelPKdPP7double2mmmmjd:
.text._Z29amplitude_encode_paged_kernelPKdPP7double2mmmmjd:
[----:B------:R-:W-:Y:S01]  /*0000*/  LDC R1, c[0x0][0x37c] ;  /* 0x0000df00ff017b82 */ /* 0x000fe20000000800 */
[----:B------:R-:W0:Y:S07]  /*0010*/  S2R R0, SR_TID.X ;  /* 0x0000000000007919 */ /* 0x000e2e0000002100 */
[----:B------:R-:W0:Y:S01]  /*0020*/  S2UR UR4, SR_CTAID.X ;  /* 0x00000000000479c3 */ /* 0x000e220000002500 */
[----:B------:R-:W1:Y:S07]  /*0030*/  LDCU.64 UR8, c[0x0][0x390] ;  /* 0x00007200ff0877ac */ /* 0x000e6e0008000a00 */
[----:B------:R-:W0:Y:S02]  /*0040*/  LDC R5, c[0x0][0x360] ;  /* 0x0000d800ff057b82 */ /* 0x000e240000000800 */
[----:B0-----:R-:W-:-:S04]  /*0050*/  IMAD R5, R5, UR4, R0 ;  /* 0x0000000405057c24 */ /* 0x001fc8000f8e0200 */
[----:B------:R-:W-:-:S03]  /*0060*/  IMAD.WIDE.U32 R2, R5, 0x2, RZ ;  /* 0x0000000205027825 */ /* 0x000fc600078e00ff */
[----:B-1----:R-:W-:-:S04]  /*0070*/  ISETP.GE.U32.AND P0, PT, R2, UR8, PT ;  /* 0x0000000802007c0c */ /* 0x002fc8000bf06070 */
[----:B------:R-:W-:-:S13]  /*0080*/  ISETP.GE.U32.AND.EX P0, PT, R3, UR9, PT, P0 ;  /* 0x0000000903007c0c */ /* 0x000fda000bf06100 */
[----:B------:R-:W-:Y:S05]  /*0090*/  @P0 EXIT ;  /* 0x000000000000094d */ /* 0x000fea0003800000 */
[----:B------:R-:W0:Y:S01]  /*00a0*/  LDC.64 R8, c[0x0][0x380] ;  /* 0x0000e000ff087b82 */ /* 0x000e220000000a00 */
[----:B------:R-:W-:Y:S01]  /*00b0*/  IADD3 R14, P1, PT, R2, 0x1, RZ ;  /* 0x00000001020e7810 */ /* 0x000fe20007f3e0ff */
[----:B------:R-:W1:Y:S03]  /*00c0*/  LDCU.64 UR6, c[0x0][0x358] ;  /* 0x00006b00ff0677ac */ /* 0x000e660008000a00 */
[----:B------:R-:W-:Y:S01]  /*00d0*/  ISETP.GE.U32.AND P0, PT, R14, UR8, PT ;  /* 0x000000080e007c0c */ /* 0x000fe2000bf06070 */
[----:B------:R-:W-:Y:S01]  /*00e0*/  IMAD.X R15, RZ, RZ, R3, P1 ;  /* 0x000000ffff0f7224 */ /* 0x000fe200008e0603 */
[----:B------:R-:W2:Y:S04]  /*00f0*/  LDCU.128 UR12, c[0x0][0x3a0] ;  /* 0x00007400ff0c77ac */ /* 0x000ea80008000c00 */
[----:B------:R-:W-:Y:S01]  /*0100*/  ISETP.GE.U32.AND.EX P0, PT, R15, UR9, PT, P0 ;  /* 0x000000090f007c0c */ /* 0x000fe2000bf06100 */
[----:B------:R-:W3:Y:S01]  /*0110*/  LDCU.64 UR10, c[0x0][0x398] ;  /* 0x00007300ff0a77ac */ /* 0x000ee20008000a00 */
[----:B0-----:R-:W-:-:S11]  /*0120*/  IMAD.WIDE.U32 R8, R5, 0x10, R8 ;  /* 0x0000001005087825 */ /* 0x001fd600078e0008 */
[----:B-1----:R-:W4:Y:S01]  /*0130*/  @!P0 LDG.E.128.CONSTANT R4, desc[UR6][R8.64] ;  /* 0x0000000608048981 */ /* 0x002f22000c1e9d00 */
[----:B--2---:R-:W-:-:S04]  /*0140*/  IADD3 R13, P1, PT, R2, UR12, RZ ;  /* 0x0000000c020d7c10 */ /* 0x004fc8000ff3e0ff */
[----:B------:R-:W-:Y:S02]  /*0150*/  IADD3.X R12, PT, PT, R3, UR13, RZ, P1, !PT ;  /* 0x0000000d030c7c10 */ /* 0x000fe40008ffe4ff */
[----:B---3--:R-:W-:-:S04]  /*0160*/  ISETP.GE.U32.AND P1, PT, R13, UR10, PT ;  /* 0x0000000a0d007c0c */ /* 0x008fc8000bf26070 */
[----:B------:R-:W-:-:S13]  /*0170*/  ISETP.GE.U32.AND.EX P1, PT, R12, UR11, PT, P1 ;  /* 0x0000000b0c007c0c */ /* 0x000fda000bf26110 */
[----:B------:R-:W0:Y:S08]  /*0180*/  @!P1 LDC R3, c[0x0][0x3b0] ;  /* 0x0000ec00ff039b82 */ /* 0x000e300000000800 */
[----:B------:R-:W1:Y:S01]  /*0190*/  @!P1 LDC.64 R10, c[0x0][0x388] ;  /* 0x0000e200ff0a9b82 */ /* 0x000e620000000a00 */
[-CC-:B0-----:R-:W-:Y:S02]  /*01a0*/  @!P1 SHF.R.U64 R0, R13, R3.reuse, R12.reuse ;  /* 0x000000030d009219 */ /* 0x181fe4000000120c */
[----:B------:R-:W-:-:S02]  /*01b0*/  @!P1 SHF.R.U32.HI R3, RZ, R3, R12 ;  /* 0x00000003ff039219 */ /* 0x000fc4000001160c */
[----:B-1----:R-:W-:-:S04]  /*01c0*/  @!P1 LEA R2, P2, R0, R10, 0x3 ;  /* 0x0000000a00029211 */ /* 0x002fc800078418ff */
[----:B------:R-:W-:Y:S02]  /*01d0*/  @!P1 LEA.HI.X R3, R0, R11, R3, 0x3, P2 ;  /* 0x0000000b00039211 */ /* 0x000fe400010f1c03 */
[----:B------:R-:W4:Y:S04]  /*01e0*/  @!P1 LDC.64 R10, c[0x0][0x3b8] ;  /* 0x0000ee00ff0a9b82 */ /* 0x000f280000000a00 */
[----:B------:R-:W2:Y:S04]  /*01f0*/  @!P1 LDG.E.64.CONSTANT R2, desc[UR6][R2.64] ;  /* 0x0000000602029981 */ /* 0x000ea8000c1e9b00 */
[----:B------:R-:W4:Y:S01]  /*0200*/  @P0 LDG.E.64.CONSTANT R4, desc[UR6][R8.64] ;  /* 0x0000000608040981 */ /* 0x000f22000c1e9b00 */
[----:B------:R-:W-:Y:S01]  /*0210*/  IADD3 R14, P2, PT, R14, UR12, RZ ;  /* 0x0000000c0e0e7c10 */ /* 0x000fe2000ff5e0ff */
[----:B------:R-:W-:-:S03]  /*0220*/  UIADD3 UR4, UP0, UPT, UR14, -0x1, URZ ;  /* 0xffffffff0e047890 */ /* 0x000fc6000ff1e0ff */
[----:B------:R-:W-:Y:S01]  /*0230*/  IADD3.X R15, PT, PT, R15, UR13, RZ, P2, !PT ;  /* 0x0000000d0f0f7c10 */ /* 0x000fe200097fe4ff */
[----:B------:R-:W-:Y:S01]  /*0240*/  UIADD3.X UR5, UPT, UPT, UR15, -0x1, URZ, UP0, !UPT ;  /* 0xffffffff0f057890 */ /* 0x000fe200087fe4ff */
[----:B------:R-:W-:Y:S02]  /*0250*/  ISETP.GE.U32.AND P2, PT, R14, UR10, PT ;  /* 0x0000000a0e007c0c */ /* 0x000fe4000bf46070 */
[----:B------:R-:W-:Y:S02]  /*0260*/  @!P1 LOP3.LUT R13, R13, UR4, RZ, 0xc0, !PT ;  /* 0x000000040d0d9c12 */ /* 0x000fe4000f8ec0ff */
[----:B------:R-:W-:Y:S02]  /*0270*/  ISETP.GE.U32.AND.EX P2, PT, R15, UR11, PT, P2 ;  /* 0x0000000b0f007c0c */ /* 0x000fe4000bf46120 */
[----:B------:R-:W-:Y:S02]  /*0280*/  @!P1 LOP3.LUT R0, R12, UR5, RZ, 0xc0, !PT ;  /* 0x000000050c009c12 */ /* 0x000fe4000f8ec0ff */
[----:B--2---:R-:W-:-:S04]  /*0290*/  @!P1 LEA R12, P3, R13, R2, 0x4 ;  /* 0x000000020d0c9211 */ /* 0x004fc800078620ff */
[----:B------:R-:W-:Y:S01]  /*02a0*/  @!P1 LEA.HI.X R13, R13, R3, R0, 0x4, P3 ;  /* 0x000000030d0d9211 */ /* 0x000fe200018f2400 */
[----:B----4-:R-:W-:Y:S01]  /*02b0*/  @!P1 DMUL R8, R4, R10 ;  /* 0x0000000a04089228 */ /* 0x010fe20000000000 */
[----:B------:R-:W-:-:S06]  /*02c0*/  CS2R R10, SRZ ;  /* 0x00000000000a7805 */ /* 0x000fcc000001ff00 */
[----:B------:R0:W-:Y:S01]  /*02d0*/  @!P1 STG.E.128 desc[UR6][R12.64], R8 ;  /* 0x000000080c009986 */ /* 0x0001e2000c101d06 */
[----:B------:R-:W-:Y:S05]  /*02e0*/  @P2 EXIT ;  /* 0x000000000000294d */ /* 0x000fea0003800000 */
[----:B------:R-:W1:Y:S01]  /*02f0*/  LDCU UR8, c[0x0][0x3b0] ;  /* 0x00007600ff0877ac */ /* 0x000e620008000800 */
[----:B------:R-:W2:Y:S01]  /*0300*/  LDCU.64 UR10, c[0x0][0x388] ;  /* 0x00007100ff0a77ac */ /* 0x000ea20008000a00 */
[--C-:B-1----:R-:W-:Y:S02]  /*0310*/  SHF.R.U64 R0, R14, UR8, R15.reuse ;  /* 0x000000080e007c19 */ /* 0x102fe4000800120f */
[----:B------:R-:W-:Y:S01]  /*0320*/  SHF.R.U32.HI R3, RZ, UR8, R15 ;  /* 0x00000008ff037c19 */ /* 0x000fe2000801160f */
[----:B------:R-:W1:Y:S01]  /*0330*/  LDCU.64 UR8, c[0x0][0x3b8] ;  /* 0x00007700ff0877ac */ /* 0x000e620008000a00 */
[----:B--2---:R-:W-:-:S04]  /*0340*/  LEA R2, P1, R0, UR10, 0x3 ;  /* 0x0000000a00027c11 */ /* 0x004fc8000f8218ff */
[----:B------:R-:W-:-:S06]  /*0350*/  LEA.HI.X R3, R0, UR11, R3, 0x3, P1 ;  /* 0x0000000b00037c11 */ /* 0x000fcc00088f1c03 */
[----:B------:R-:W2:Y:S01]  /*0360*/  LDG.E.64.CONSTANT R2, desc[UR6][R2.64] ;  /* 0x0000000602027981 */ /* 0x000ea2000c1e9b00 */
[----:B0-----:R-:W-:Y:S02]  /*0370*/  LOP3.LUT R9, R14, UR4, RZ, 0xc0, !PT ;  /* 0x000000040e097c12 */ /* 0x001fe4000f8ec0ff */
[----:B------:R-:W-:Y:S02]  /*0380*/  @P0 CS2R R6, SRZ ;  /* 0x0000000000060805 */ /* 0x000fe4000001ff00 */
[----:B------:R-:W-:-:S04]  /*0390*/  LOP3.LUT R0, R15, UR5, RZ, 0xc0, !PT ;  /* 0x000000050f007c12 */ /* 0x000fc8000f8ec0ff */
[----:B-1----:R-:W-:Y:S01]  /*03a0*/  DMUL R4, R6, UR8 ;  /* 0x0000000806047c28 */ /* 0x002fe20008000000 */
[----:B------:R-:W-:Y:S02]  /*03b0*/  CS2R R6, SRZ ;  /* 0x0000000000067805 */ /* 0x000fe4000001ff00 */
[----:B--2---:R-:W-:-:S04]  /*03c0*/  LEA R8, P0, R9, R2, 0x4 ;  /* 0x0000000209087211 */ /* 0x004fc800078020ff */
[----:B------:R-:W-:-:S05]  /*03d0*/  LEA.HI.X R9, R9, R3, R0, 0x4, P0 ;  /* 0x0000000309097211 */ /* 0x000fca00000f2400 */
[----:B------:R-:W-:Y:S01]  /*03e0*/  STG.E.128 desc[UR6][R8.64], R4 ;  /* 0x0000000408007986 */ /* 0x000fe2000c101d06 */
[----:B------:R-:W-:Y:S05]  /*03f0*/  EXIT ;  /* 0x000000000000794d */ /* 0x000fea0003800000 */
.L_x_8:
        /* <DEDUP_REMOVED lines=16> */
.L_x_11:


//--------------------- .nv.shared.reserved.0     --------------------------
	.section	.nv.shared.reserved.0,"aw",@nobits
	.weak		__nv_reservedSMEM_offset_0_alias
	.size		__nv_reservedSMEM_offset_0_alias, 0, 64
	.other		__nv_reservedSMEM_offset_0_alias,@"STO_CUDA_RESERVED_SHARED STV_DEFAULT"
__nv_reservedSMEM_offset_0_alias:
	.zero		0
	.zero		64


//--------------------- .nv.constant0.amplitude_encode_batch_paged_kernel --------------------------
	.section	.nv.constant0.amplitude_encode_batch_paged_kernel,"a",@progbits
	.sectionflags	@""
	.align	4
.nv.constant0.amplitude_encode_batch_paged_kernel:
	.zero		956


//--------------------- .nv.constant0._Z29amplitude_encode_paged_kernelPKdPP7double2mmmmjd --------------------------
	.section	.nv.constant0._Z29amplitude_encode_paged_kernelPKdPP7double2mmmmjd,"a",@progbits
	.sectionflags	@""
	.align	4
.nv.constant0._Z29amplitude_encode_paged_kernelPKdPP7double2mmmmjd:
	.zero		960


//--------------------- SYMBOLS --------------------------

	.type		.nv.reservedSmem.offset0,@object
	.size		.nv.reservedSmem.offset0,0x4
